	.headerflags	@"EF_CUDA_TEXMODE_UNIFIED EF_CUDA_64BIT_ADDRESS EF_CUDA_ACCELERATORS EF_CUDA_SM90 EF_CUDA_VIRTUAL_SM(EF_CUDA_SM90)"
	.elftype	@"ET_EXEC"


//--------------------- .nv.info                  --------------------------
	.section	.nv.info,"",@"SHT_CUDA_INFO"
	.align	4


	//----- nvinfo : EIATTR_REGCOUNT
	.align		4
        /*0000*/ 	.byte	0x04, 0x2f
        /*0002*/ 	.short	(.L_3 - .L_2)
	.align		4
.L_2:
        /*0004*/ 	.word	index@(triton_poi_fused__native_batch_norm_legit_no_training_add_relu_65)
        /*0008*/ 	.word	0x00000014


	//----- nvinfo : EIATTR_MIN_STACK_SIZE
	.align		4
.L_3:
        /*000c*/ 	.byte	0x04, 0x12
        /*000e*/ 	.short	(.L_5 - .L_4)
	.align		4
.L_4:
        /*0010*/ 	.word	index@(triton_poi_fused__native_batch_norm_legit_no_training_add_relu_65)
        /*0014*/ 	.word	0x00000000


	//----- nvinfo : EIATTR_FRAME_SIZE
	.align		4
.L_5:
        /*0018*/ 	.byte	0x04, 0x11
        /*001a*/ 	.short	(.L_7 - .L_6)
	.align		4
.L_6:
        /*001c*/ 	.word	index@(triton_poi_fused__native_batch_norm_legit_no_training_add_relu_65)
        /*0020*/ 	.word	0x00000000


	//----- nvinfo : EIATTR_MIN_STACK_SIZE
	.align		4
.L_7:
        /*0024*/ 	.byte	0x04, 0x12
        /*0026*/ 	.short	(.L_9 - .L_8)
	.align		4
.L_8:
        /*0028*/ 	.word	index@(triton_poi_fused__native_batch_norm_legit_no_training_add_relu_65)
        /*002c*/ 	.word	0x00000000
.L_9:


//--------------------- .nv.info.triton_poi_fused__native_batch_norm_legit_no_training_add_relu_65 --------------------------
	.section	.nv.info.triton_poi_fused__native_batch_norm_legit_no_training_add_relu_65,"",@"SHT_CUDA_INFO"
	.sectionflags	@""
	.align	4


	//----- nvinfo : EIATTR_CUDA_API_VERSION
	.align		4
        /*0000*/ 	.byte	0x04, 0x37
        /*0002*/ 	.short	(.L_11 - .L_10)
.L_10:
        /*0004*/ 	.word	0x0000007c


	//----- nvinfo : EIATTR_KPARAM_INFO
	.align		4
.L_11:
        /*0008*/ 	.byte	0x04, 0x17
        /*000a*/ 	.short	(.L_13 - .L_12)
.L_12:
        /*000c*/ 	.word	0x00000000
        /*0010*/ 	.short	0x0007
        /*0012*/ 	.short	0x0038
        /*0014*/ 	.byte	0x00, 0xf0, 0x11, 0x00


	//----- nvinfo : EIATTR_KPARAM_INFO
	.align		4
.L_13:
        /*0018*/ 	.byte	0x04, 0x17
        /*001a*/ 	.short	(.L_15 - .L_14)
.L_14:
        /*001c*/ 	.word	0x00000000
        /*0020*/ 	.short	0x0006
        /*0022*/ 	.short	0x0030
        /*0024*/ 	.byte	0x00, 0xf4, 0x21, 0x00


	//----- nvinfo : EIATTR_KPARAM_INFO
	.align		4
.L_15:
        /*0028*/ 	.byte	0x04, 0x17
        /*002a*/ 	.short	(.L_17 - .L_16)
.L_16:
        /*002c*/ 	.word	0x00000000
        /*0030*/ 	.short	0x0005
        /*0032*/ 	.short	0x0028
        /*0034*/ 	.byte	0x00, 0xf4, 0x21, 0x00


	//----- nvinfo : EIATTR_KPARAM_INFO
	.align		4
.L_17:
        /*0038*/ 	.byte	0x04, 0x17
        /*003a*/ 	.short	(.L_19 - .L_18)
.L_18:
        /*003c*/ 	.word	0x00000000
        /*0040*/ 	.short	0x0004
        /*0042*/ 	.short	0x0020
        /*0044*/ 	.byte	0x00, 0xf4, 0x21, 0x00


	//----- nvinfo : EIATTR_KPARAM_INFO
	.align		4
.L_19:
        /*0048*/ 	.byte	0x04, 0x17
        /*004a*/ 	.short	(.L_21 - .L_20)
.L_20:
        /*004c*/ 	.word	0x00000000
        /*0050*/ 	.short	0x0003
        /*0052*/ 	.short	0x0018
        /*0054*/ 	.byte	0x00, 0xf4, 0x21, 0x00


	//----- nvinfo : EIATTR_KPARAM_INFO
	.align		4
.L_21:
        /*0058*/ 	.byte	0x04, 0x17
        /*005a*/ 	.short	(.L_23 - .L_22)
.L_22:
        /*005c*/ 	.word	0x00000000
        /*0060*/ 	.short	0x0002
        /*0062*/ 	.short	0x0010
        /*0064*/ 	.byte	0x00, 0xf4, 0x21, 0x00


	//----- nvinfo : EIATTR_KPARAM_INFO
	.align		4
.L_23:
        /*0068*/ 	.byte	0x04, 0x17
        /*006a*/ 	.short	(.L_25 - .L_24)
.L_24:
        /*006c*/ 	.word	0x00000000
        /*0070*/ 	.short	0x0001
        /*0072*/ 	.short	0x0008
        /*0074*/ 	.byte	0x00, 0xf4, 0x21, 0x00


	//----- nvinfo : EIATTR_KPARAM_INFO
	.align		4
.L_25:
        /*0078*/ 	.byte	0x04, 0x17
        /*007a*/ 	.short	(.L_27 - .L_26)
.L_26:
        /*007c*/ 	.word	0x00000000
        /*0080*/ 	.short	0x0000
        /*0082*/ 	.short	0x0000
        /*0084*/ 	.byte	0x00, 0xf4, 0x21, 0x00


	//----- nvinfo : EIATTR_SPARSE_MMA_MASK
	.align		4
.L_27:
        /*0088*/ 	.byte	0x03, 0x50
        /*008a*/ 	.short	0x0000


	//----- nvinfo : EIATTR_MAXREG_COUNT
	.align		4
        /*008c*/ 	.byte	0x03, 0x1b
        /*008e*/ 	.short	0x00ff


	//----- nvinfo : EIATTR_EXIT_INSTR_OFFSETS
	.align		4
        /*0090*/ 	.byte	0x04, 0x1c
        /*0092*/ 	.short	(.L_29 - .L_28)


	//   ....[0]....
.L_28:
        /*0094*/ 	.word	0x00000420


	//----- nvinfo : EIATTR_REQNTID
	.align		4
.L_29:
        /*0098*/ 	.byte	0x04, 0x10
        /*009a*/ 	.short	(.L_31 - .L_30)
.L_30:
        /*009c*/ 	.word	0x00000080
        /*00a0*/ 	.word	0x00000001
        /*00a4*/ 	.word	0x00000001


	//----- nvinfo : EIATTR_CBANK_PARAM_SIZE
	.align		4
.L_31:
        /*00a8*/ 	.byte	0x03, 0x19
        /*00aa*/ 	.short	0x003c


	//----- nvinfo : EIATTR_PARAM_CBANK
	.align		4
        /*00ac*/ 	.byte	0x04, 0x0a
        /*00ae*/ 	.short	(.L_33 - .L_32)
	.align		4
.L_32:
        /*00b0*/ 	.word	index@(.nv.constant0.triton_poi_fused__native_batch_norm_legit_no_training_add_relu_65)
        /*00b4*/ 	.short	0x0210
        /*00b6*/ 	.short	0x003c


	//----- nvinfo : EIATTR_SW_WAR
	.align		4
.L_33:
        /*00b8*/ 	.byte	0x04, 0x36
        /*00ba*/ 	.short	(.L_35 - .L_34)
.L_34:
        /*00bc*/ 	.word	0x00000008
.L_35:


//--------------------- .nv.callgraph             --------------------------
	.section	.nv.callgraph,"",@"SHT_CUDA_CALLGRAPH"
	.align	4
	.sectionentsize	8
	.align		4
        /*0000*/ 	.word	0x00000000
	.align		4
        /*0004*/ 	.word	0xffffffff
	.align		4
        /*0008*/ 	.word	0x00000000
	.align		4
        /*000c*/ 	.word	0xfffffffe
	.align		4
        /*0010*/ 	.word	0x00000000
	.align		4
        /*0014*/ 	.word	0xfffffffd
	.align		4
        /*0018*/ 	.word	0x00000000
	.align		4
        /*001c*/ 	.word	0xfffffffc


//--------------------- .nv.constant4             --------------------------
	.section	.nv.constant4,"a",@progbits
	.align	8
	.align		8
.nv.constant4:
        /*0000*/ 	.dword	_$_str
	.align		8
        /*0008*/ 	.dword	_$_str_$_2


//--------------------- .text.triton_poi_fused__native_batch_norm_legit_no_training_add_relu_65 --------------------------
	.section	.text.triton_poi_fused__native_batch_norm_legit_no_training_add_relu_65,"ax",@progbits
	.align	128
        .global         triton_poi_fused__native_batch_norm_legit_no_training_add_relu_65
        .type           triton_poi_fused__native_batch_norm_legit_no_training_add_relu_65,@function
        .size           triton_poi_fused__native_batch_norm_legit_no_training_add_relu_65,(.L_x_1 - triton_poi_fused__native_batch_norm_legit_no_training_add_relu_65)
        .other          triton_poi_fused__native_batch_norm_legit_no_training_add_relu_65,@"STO_CUDA_ENTRY STV_DEFAULT"
triton_poi_fused__native_batch_norm_legit_no_training_add_relu_65:
.text.triton_poi_fused__native_batch_norm_legit_no_training_add_relu_65:
[----:B------:R-:W-:Y:S01]  /*0000*/  LDC R1, c[0x0][0x28] ;  /* 0x00000a00ff017b82 */ /* 0x000fe20000000800 */
[----:B------:R-:W1:Y:S07]  /*0010*/  S2R R0, SR_TID.X ;  /* 0x0000000000007919 */ /* 0x000e6e0000002100 */
[----:B------:R-:W2:Y:S01]  /*0020*/  LDC.64 R2, c[0x0][0x220] ;  /* 0x00008800ff027b82 */ /* 0x000ea20000000a00 */
[----:B------:R-:W-:Y:S01]  /*0030*/  ULDC.64 UR4, c[0x0][0x208] ;  /* 0x0000820000047ab9 */ /* 0x000fe20000000a00 */
[----:B------:R-:W3:Y:S06]  /*0040*/  S2R R7, SR_CTAID.X ;  /* 0x0000000000077919 */ /* 0x000eec0000002500 */
[----:B------:R-:W4:Y:S08]  /*0050*/  LDC.64 R8, c[0x0][0x228] ;  /* 0x00008a00ff087b82 */ /* 0x000f300000000a00 */
[----:B------:R-:W5:Y:S08]  /*0060*/  LDC.64 R10, c[0x0][0x230] ;  /* 0x00008c00ff0a7b82 */ /* 0x000f700000000a00 */
[----:B------:R-:W4:Y:S01]  /*0070*/  LDC.64 R12, c[0x0][0x238] ;  /* 0x00008e00ff0c7b82 */ /* 0x000f220000000a00 */
[----:B-1----:R-:W-:-:S02]  /*0080*/  SHF.L.U32 R0, R0, 0x1, RZ ;  /* 0x0000000100007819 */ /* 0x002fc400000006ff */
[----:B---3--:R-:W-:Y:S02]  /*0090*/  SHF.R.S32.HI R5, RZ, 0x17, R7 ;  /* 0x00000017ff057819 */ /* 0x008fe40000011407 */
[----:B------:R-:W-:Y:S02]  /*00a0*/  LOP3.LUT R0, R0, 0xfe, RZ, 0xc0, !PT ;  /* 0x000000fe00007812 */ /* 0x000fe400078ec0ff */
[----:B------:R-:W-:Y:S02]  /*00b0*/  SGXT R5, R5, 0x1 ;  /* 0x000000010505781a */ /* 0x000fe40000000200 */
[----:B------:R-:W-:Y:S02]  /*00c0*/  LEA R0, R7, R0, 0x8 ;  /* 0x0000000007007211 */ /* 0x000fe400078e40ff */
[----:B------:R-:W1:Y:S02]  /*00d0*/  LDC.64 R6, c[0x0][0x218] ;  /* 0x00008600ff067b82 */ /* 0x000e640000000a00 */
[----:B------:R-:W-:-:S04]  /*00e0*/  LEA.HI R5, R5, R0, RZ, 0xb ;  /* 0x0000000005057211 */ /* 0x000fc800078f58ff */
[----:B------:R-:W-:-:S04]  /*00f0*/  LOP3.LUT R5, R5, 0xfffff800, RZ, 0xc0, !PT ;  /* 0xfffff80005057812 */ /* 0x000fc800078ec0ff */
[----:B------:R-:W-:Y:S02]  /*0100*/  IADD3 R15, R0, -R5, RZ ;  /* 0x80000005000f7210 */ /* 0x000fe40007ffe0ff */
[----:B------:R-:W3:Y:S03]  /*0110*/  LDC.64 R4, c[0x0][0x210] ;  /* 0x00008400ff047b82 */ /* 0x000ee60000000a00 */
[----:B--2---:R-:W-:-:S06]  /*0120*/  IMAD.WIDE R2, R15, 0x4, R2 ;  /* 0x000000040f027825 */ /* 0x004fcc00078e0202 */
[----:B------:R-:W2:Y:S01]  /*0130*/  LDG.E.EL.64 R2, desc[UR4][R2.64] ;  /* 0x0000000402027981 */ /* 0x000ea2000c2e1b00 */
[----:B-1----:R-:W-:-:S04]  /*0140*/  IMAD.WIDE R6, R15, 0x4, R6 ;  /* 0x000000040f067825 */ /* 0x002fc800078e0206 */
[C---:B----4-:R-:W-:Y:S02]  /*0150*/  IMAD.WIDE R8, R15.reuse, 0x4, R8 ;  /* 0x000000040f087825 */ /* 0x050fe400078e0208 */
[----:B------:R-:W4:Y:S02]  /*0160*/  LDG.E.EL.64 R6, desc[UR4][R6.64] ;  /* 0x0000000406067981 */ /* 0x000f24000c2e1b00 */
[----:B-----5:R-:W-:Y:S02]  /*0170*/  IMAD.WIDE R10, R15, 0x4, R10 ;  /* 0x000000040f0a7825 */ /* 0x020fe400078e020a */
[----:B------:R-:W5:Y:S02]  /*0180*/  LDG.E.EL.64 R8, desc[UR4][R8.64] ;  /* 0x0000000408087981 */ /* 0x000f64000c2e1b00 */
[C---:B---3--:R-:W-:Y:S02]  /*0190*/  IMAD.WIDE R4, R0.reuse, 0x4, R4 ;  /* 0x0000000400047825 */ /* 0x048fe400078e0204 */
[----:B------:R-:W5:Y:S04]  /*01a0*/  LDG.E.EL.64 R10, desc[UR4][R10.64] ;  /* 0x000000040a0a7981 */ /* 0x000f68000c2e1b00 */
[----:B------:R-:W4:Y:S01]  /*01b0*/  LDG.E.64 R4, desc[UR4][R4.64] ;  /* 0x0000000404047981 */ /* 0x000f22000c1e1b00 */
[----:B0-----:R-:W-:-:S06]  /*01c0*/  IMAD.WIDE R12, R0, 0x4, R12 ;  /* 0x00000004000c7825 */ /* 0x001fcc00078e020c */
[----:B------:R-:W3:Y:S01]  /*01d0*/  LDG.E.64 R12, desc[UR4][R12.64] ;  /* 0x000000040c0c7981 */ /* 0x000ee2000c1e1b00 */
[----:B------:R-:W-:Y:S01]  /*01e0*/  HFMA2.MMA R16, -RZ, RZ, 1.625, 0 ;  /* 0x3e800000ff107435 */ /* 0x000fe200000001ff */
[----:B--2---:R-:W-:Y:S01]  /*01f0*/  FADD R2, R2, 9.9999997473787516356e-06 ;  /* 0x3727c5ac02027421 */ /* 0x004fe20000000000 */
[----:B------:R-:W-:-:S03]  /*0200*/  FADD R3, R3, 9.9999997473787516356e-06 ;  /* 0x3727c5ac03037421 */ /* 0x000fc60000000000 */
[----:B------:R-:W0:Y:S08]  /*0210*/  MUFU.SQRT R14, R2 ;  /* 0x00000002000e7308 */ /* 0x000e300000002000 */
[----:B------:R1:W2:Y:S01]  /*0220*/  MUFU.SQRT R15, R3 ;  /* 0x00000003000f7308 */ /* 0x0002a20000002000 */
[C---:B0-----:R-:W-:Y:S02]  /*0230*/  FSETP.GT.AND P0, PT, R14.reuse, 8.50705917302346158658e+37, PT ;  /* 0x7e8000000e00780b */ /* 0x041fe40003f04000 */
[----:B------:R-:W-:Y:S01]  /*0240*/  FSETP.GEU.AND P2, PT, R14, 1.175494350822287508e-38, PT ;  /* 0x008000000e00780b */ /* 0x000fe20003f4e000 */
[----:B-1----:R-:W0:Y:S01]  /*0250*/  LDC.64 R2, c[0x0][0x240] ;  /* 0x00009000ff027b82 */ /* 0x002e220000000a00 */
[----:B--2---:R-:W-:-:S02]  /*0260*/  FSETP.GT.AND P1, PT, R15, 8.50705917302346158658e+37, PT ;  /* 0x7e8000000f00780b */ /* 0x004fc40003f24000 */
[----:B------:R-:W-:-:S07]  /*0270*/  FSETP.GEU.AND P3, PT, R15, 1.175494350822287508e-38, PT ;  /* 0x008000000f00780b */ /* 0x000fce0003f6e000 */
[----:B------:R-:W-:-:S04]  /*0280*/  @P0 FMUL R14, R14, 0.25 ;  /* 0x3e8000000e0e0820 */ /* 0x000fc80000400000 */
[----:B------:R-:W-:Y:S01]  /*0290*/  @!P2 FMUL R14, R14, 16777216 ;  /* 0x4b8000000e0ea820 */ /* 0x000fe20000400000 */
[----:B------:R-:W-:-:S04]  /*02a0*/  @P1 FMUL R15, R15, 0.25 ;  /* 0x3e8000000f0f1820 */ /* 0x000fc80000400000 */
[----:B------:R-:W-:Y:S01]  /*02b0*/  @!P3 FMUL R15, R15, 16777216 ;  /* 0x4b8000000f0fb820 */ /* 0x000fe20000400000 */
[----:B------:R-:W1:Y:S01]  /*02c0*/  MUFU.RCP R14, R14 ;  /* 0x0000000e000e7308 */ /* 0x000e620000001000 */
[----:B------:R-:W-:-:S07]  /*02d0*/  FSEL R17, R16, 1, P0 ;  /* 0x3f80000010117808 */ /* 0x000fce0000000000 */
[----:B------:R-:W2:Y:S01]  /*02e0*/  MUFU.RCP R15, R15 ;  /* 0x0000000f000f7308 */ /* 0x000ea20000001000 */
[----:B------:R-:W-:Y:S01]  /*02f0*/  FSEL R16, R16, 1, P1 ;  /* 0x3f80000010107808 */ /* 0x000fe20000800000 */
[----:B------:R-:W-:Y:S01]  /*0300*/  @!P2 FMUL R17, R17, 16777216 ;  /* 0x4b8000001111a820 */ /* 0x000fe20000400000 */
[----:B----4-:R-:W-:-:S03]  /*0310*/  FADD R4, R4, -R6 ;  /* 0x8000000604047221 */ /* 0x010fc60000000000 */
[----:B------:R-:W-:Y:S01]  /*0320*/  @!P3 FMUL R16, R16, 16777216 ;  /* 0x4b8000001010b820 */ /* 0x000fe20000400000 */
[----:B-1----:R-:W-:Y:S01]  /*0330*/  FMUL R17, R14, R17 ;  /* 0x000000110e117220 */ /* 0x002fe20000400000 */
[----:B------:R-:W-:-:S03]  /*0340*/  FADD R5, R5, -R7 ;  /* 0x8000000705057221 */ /* 0x000fc60000000000 */
[----:B------:R-:W-:Y:S01]  /*0350*/  FMUL R17, R4, R17 ;  /* 0x0000001104117220 */ /* 0x000fe20000400000 */
[----:B--2---:R-:W-:-:S03]  /*0360*/  FMUL R16, R15, R16 ;  /* 0x000000100f107220 */ /* 0x004fc60000400000 */
[----:B-----5:R-:W-:Y:S01]  /*0370*/  FFMA R17, R8, R17, R10 ;  /* 0x0000001108117223 */ /* 0x020fe2000000000a */
[----:B------:R-:W-:-:S04]  /*0380*/  FMUL R16, R5, R16 ;  /* 0x0000001005107220 */ /* 0x000fc80000400000 */
[----:B------:R-:W-:Y:S01]  /*0390*/  FFMA R16, R9, R16, R11 ;  /* 0x0000001009107223 */ /* 0x000fe2000000000b */
[----:B---3--:R-:W-:Y:S01]  /*03a0*/  FSETP.GEU.AND P0, PT, R17, -R12, PT ;  /* 0x8000000c1100720b */ /* 0x008fe20003f0e000 */
[----:B------:R-:W-:Y:S02]  /*03b0*/  FADD R12, R12, R17 ;  /* 0x000000110c0c7221 */ /* 0x000fe40000000000 */
[----:B------:R-:W-:Y:S01]  /*03c0*/  FADD R4, R13, R16 ;  /* 0x000000100d047221 */ /* 0x000fe20000000000 */
[----:B------:R-:W-:Y:S01]  /*03d0*/  FSETP.GEU.AND P1, PT, R16, -R13, PT ;  /* 0x8000000d1000720b */ /* 0x000fe20003f2e000 */
[----:B0-----:R-:W-:Y:S01]  /*03e0*/  IMAD.WIDE R2, R0, 0x4, R2 ;  /* 0x0000000400027825 */ /* 0x001fe200078e0202 */
[----:B------:R-:W-:Y:S02]  /*03f0*/  FSEL R12, R12, RZ, P0 ;  /* 0x000000ff0c0c7208 */ /* 0x000fe40000000000 */
[----:B------:R-:W-:-:S05]  /*0400*/  FSEL R13, R4, RZ, P1 ;  /* 0x000000ff040d7208 */ /* 0x000fca0000800000 */
[----:B------:R-:W-:Y:S01]  /*0410*/  STG.E.64 desc[UR4][R2.64], R12 ;  /* 0x0000000c02007986 */ /* 0x000fe2000c101b04 */
[----:B------:R-:W-:Y:S05]  /*0420*/  EXIT ;  /* 0x000000000000794d */ /* 0x000fea0003800000 */
.L_x_0:
[----:B------:R-:W-:-:S00]  /*0430*/  BRA `(.L_x_0) ;  /* 0xfffffffc00fc7947 */ /* 0x000fc0000383ffff */
[----:B------:R-:W-:-:S00]  /*0440*/  NOP ;  /* 0x0000000000007918 */ /* 0x000fc00000000000 */
        /* <DEDUP_REMOVED lines=11> */
.L_x_1:


//--------------------- .nv.global.init           --------------------------
	.section	.nv.global.init,"aw",@progbits
.nv.global.init:
	.type		_$_str,@object
	.size		_$_str,(_$_str_$_2 - _$_str)
_$_str:
        /*0000*/ 	.byte	0x5f, 0x5f, 0x43, 0x55, 0x44, 0x41, 0x5f, 0x46, 0x54, 0x5a, 0x00
	.type		_$_str_$_2,@object
	.size		_$_str_$_2,(.L_1 - _$_str_$_2)
_$_str_$_2:
        /*000b*/ 	.byte	0x5f, 0x5f, 0x43, 0x55, 0x44, 0x41, 0x5f, 0x50, 0x52, 0x45, 0x43, 0x5f, 0x53, 0x51, 0x52, 0x54
        /*001b*/ 	.byte	0x00
.L_1:


//--------------------- .nv.constant0.triton_poi_fused__native_batch_norm_legit_no_training_add_relu_65 --------------------------
	.section	.nv.constant0.triton_poi_fused__native_batch_norm_legit_no_training_add_relu_65,"a",@progbits
	.sectionflags	@""
	.align	4
.nv.constant0.triton_poi_fused__native_batch_norm_legit_no_training_add_relu_65:
	.zero		588
